//
// Generated by NVIDIA NVVM Compiler
//
// Compiler Build ID: CL-36424714
// Cuda compilation tools, release 13.0, V13.0.88
// Based on NVVM 20.0.0
//

.version 9.0
.target sm_100
.address_size 64

	// .globl	sigmoid_kernel

.visible .entry sigmoid_kernel(
	.param .u32 sigmoid_kernel_param_0,
	.param .u64 .ptr .align 1 sigmoid_kernel_param_1,
	.param .u64 .ptr .align 1 sigmoid_kernel_param_2
)
{
	.reg .pred 	%p<5>;
	.reg .b32 	%r<21>;
	.reg .b32 	%f<3>;
	.reg .b64 	%rd<9>;
	.reg .b64 	%fd<30>;

	ld.param.u32 	%r5, [sigmoid_kernel_param_0];
	ld.param.u64 	%rd1, [sigmoid_kernel_param_1];
	ld.param.u64 	%rd2, [sigmoid_kernel_param_2];
	mov.u32 	%r6, %ntid.x;
	mov.u32 	%r7, %ctaid.x;
	mov.u32 	%r8, %tid.x;
	mad.lo.s32 	%r1, %r6, %r7, %r8;
	setp.ge.s32 	%p1, %r1, %r5;
	@%p1 bra 	$L__BB0_5;
	cvta.to.global.u64 	%rd3, %rd1;
	mul.wide.s32 	%rd4, %r1, 8;
	add.s64 	%rd5, %rd3, %rd4;
	ld.global.f64 	%fd1, [%rd5];
	neg.f64 	%fd6, %fd1;
	fma.rn.f64 	%fd7, %fd1, 0dBFF71547652B82FE, 0d4338000000000000;
	{
	.reg .b32 %temp; 
	mov.b64 	{%r2, %temp}, %fd7;
	}
	mov.f64 	%fd8, 0dC338000000000000;
	add.rn.f64 	%fd9, %fd7, %fd8;
	fma.rn.f64 	%fd10, %fd9, 0dBFE62E42FEFA39EF, %fd6;
	fma.rn.f64 	%fd11, %fd9, 0dBC7ABC9E3B39803F, %fd10;
	fma.rn.f64 	%fd12, %fd11, 0d3E5ADE1569CE2BDF, 0d3E928AF3FCA213EA;
	fma.rn.f64 	%fd13, %fd12, %fd11, 0d3EC71DEE62401315;
	fma.rn.f64 	%fd14, %fd13, %fd11, 0d3EFA01997C89EB71;
	fma.rn.f64 	%fd15, %fd14, %fd11, 0d3F2A01A014761F65;
	fma.rn.f64 	%fd16, %fd15, %fd11, 0d3F56C16C1852B7AF;
	fma.rn.f64 	%fd17, %fd16, %fd11, 0d3F81111111122322;
	fma.rn.f64 	%fd18, %fd17, %fd11, 0d3FA55555555502A1;
	fma.rn.f64 	%fd19, %fd18, %fd11, 0d3FC5555555555511;
	fma.rn.f64 	%fd20, %fd19, %fd11, 0d3FE000000000000B;
	fma.rn.f64 	%fd21, %fd20, %fd11, 0d3FF0000000000000;
	fma.rn.f64 	%fd22, %fd21, %fd11, 0d3FF0000000000000;
	{
	.reg .b32 %temp; 
	mov.b64 	{%r3, %temp}, %fd22;
	}
	{
	.reg .b32 %temp; 
	mov.b64 	{%temp, %r4}, %fd22;
	}
	shl.b32 	%r9, %r2, 20;
	add.s32 	%r10, %r9, %r4;
	mov.b64 	%fd29, {%r3, %r10};
	{
	.reg .b32 %temp; 
	mov.b64 	{%temp, %r11}, %fd6;
	}
	mov.b32 	%f2, %r11;
	abs.f32 	%f1, %f2;
	setp.lt.f32 	%p2, %f1, 0f4086232B;
	@%p2 bra 	$L__BB0_4;
	setp.gt.f64 	%p3, %fd1, 0d0000000000000000;
	mov.f64 	%fd23, 0d7FF0000000000000;
	sub.f64 	%fd24, %fd23, %fd1;
	selp.f64 	%fd29, 0d0000000000000000, %fd24, %p3;
	setp.geu.f32 	%p4, %f1, 0f40874800;
	@%p4 bra 	$L__BB0_4;
	shr.u32 	%r12, %r2, 31;
	add.s32 	%r13, %r2, %r12;
	shr.s32 	%r14, %r13, 1;
	shl.b32 	%r15, %r14, 20;
	add.s32 	%r16, %r4, %r15;
	mov.b64 	%fd25, {%r3, %r16};
	sub.s32 	%r17, %r2, %r14;
	shl.b32 	%r18, %r17, 20;
	add.s32 	%r19, %r18, 1072693248;
	mov.b32 	%r20, 0;
	mov.b64 	%fd26, {%r20, %r19};
	mul.f64 	%fd29, %fd26, %fd25;
$L__BB0_4:
	add.f64 	%fd27, %fd29, 0d3FF0000000000000;
	rcp.rn.f64 	%fd28, %fd27;
	cvta.to.global.u64 	%rd6, %rd2;
	add.s64 	%rd8, %rd6, %rd4;
	st.global.f64 	[%rd8], %fd28;
$L__BB0_5:
	ret;

}


// ===== COMPILED SASS (sm_100) =====

	.target	sm_100

	.elftype	@"ET_EXEC"


//--------------------- .note.nv.tkinfo           --------------------------
	.section	.note.nv.tkinfo,"",@"SHT_NOTE"
	.sectionflags	@"SHF_NOTE_NV_TKINFO"
	.tkinfo
        /*0018*/ 	.word	0x00000002
        /*0030*/ 	.string	""
        /*0030*/ 	.string	"ptxas"
        /*0030*/ 	.string	"Cuda compilation tools, release 13.0, V13.0.88"
        /*0030*/ 	.string	"Build cuda_13.0.r13.0/compiler.36424714_0"
        /*0030*/ 	.string	"-arch sm_100 -m 64 "



//--------------------- .note.nv.cuinfo           --------------------------
	.section	.note.nv.cuinfo,"",@"SHT_NOTE"
	.sectionflags	@"SHF_NOTE_NV_CUINFO"
        /*0018*/ 	.short	0x0002
        /*001a*/ 	.short	0x0064
        /*001c*/ 	.short	0x0082
	.zero		2


//--------------------- .nv.info                  --------------------------
	.section	.nv.info,"",@"SHT_CUDA_INFO"
	.align	4


	//----- nvinfo : EIATTR_REGCOUNT
	.align		4
        /*0000*/ 	.byte	0x04, 0x2f
        /*0002*/ 	.short	(.L_1 - .L_0)
	.align		4
.L_0:
        /*0004*/ 	.word	index@(sigmoid_kernel)
        /*0008*/ 	.word	0x0000000e


	//----- nvinfo : EIATTR_FRAME_SIZE
	.align		4
.L_1:
        /*000c*/ 	.byte	0x04, 0x11
        /*000e*/ 	.short	(.L_3 - .L_2)
	.align		4
.L_2:
        /*0010*/ 	.word	index@($__internal_0_$__cuda_sm20_dblrcp_rn_slowpath_v3)
        /*0014*/ 	.word	0x00000000


	//----- nvinfo : EIATTR_FRAME_SIZE
	.align		4
.L_3:
        /*0018*/ 	.byte	0x04, 0x11
        /*001a*/ 	.short	(.L_5 - .L_4)
	.align		4
.L_4:
        /*001c*/ 	.word	index@(sigmoid_kernel)
        /*0020*/ 	.word	0x00000000


	//----- nvinfo : EIATTR_MIN_STACK_SIZE
	.align		4
.L_5:
        /*0024*/ 	.byte	0x04, 0x12
        /*0026*/ 	.short	(.L_7 - .L_6)
	.align		4
.L_6:
        /*0028*/ 	.word	index@(sigmoid_kernel)
        /*002c*/ 	.word	0x00000000
.L_7:


//--------------------- .nv.compat                --------------------------
	.section	.nv.compat,"",@"SHT_CUDA_COMPAT_INFO"
	.align	4
        /*0000*/ 	.byte	0x02, 0x09, 0x00, 0x00, 0x02, 0x02, 0x01, 0x00, 0x02, 0x05, 0x05, 0x00, 0x03, 0x07, 0x01, 0x01
        /*0010*/ 	.byte	0x02, 0x03, 0x00, 0x00, 0x02, 0x06, 0x01, 0x00, 0x04, 0x0b, 0x08, 0x00, 0x01, 0x00, 0x00, 0x00
        /*0020*/ 	.byte	0x00, 0x00, 0x00, 0x00


//--------------------- .nv.info.sigmoid_kernel   --------------------------
	.section	.nv.info.sigmoid_kernel,"",@"SHT_CUDA_INFO"
	.sectionflags	@""
	.align	4


	//----- nvinfo : EIATTR_CUDA_API_VERSION
	.align		4
        /*0000*/ 	.byte	0x04, 0x37
        /*0002*/ 	.short	(.L_9 - .L_8)
.L_8:
        /*0004*/ 	.word	0x00000082


	//----- nvinfo : EIATTR_KPARAM_INFO
	.align		4
.L_9:
        /*0008*/ 	.byte	0x04, 0x17
        /*000a*/ 	.short	(.L_11 - .L_10)
.L_10:
        /*000c*/ 	.word	0x00000000
        /*0010*/ 	.short	0x0002
        /*0012*/ 	.short	0x0010
        /*0014*/ 	.byte	0x00, 0xf5, 0x21, 0x00


	//----- nvinfo : EIATTR_KPARAM_INFO
	.align		4
.L_11:
        /*0018*/ 	.byte	0x04, 0x17
        /*001a*/ 	.short	(.L_13 - .L_12)
.L_12:
        /*001c*/ 	.word	0x00000000
        /*0020*/ 	.short	0x0001
        /*0022*/ 	.short	0x0008
        /*0024*/ 	.byte	0x00, 0xf5, 0x21, 0x00


	//----- nvinfo : EIATTR_KPARAM_INFO
	.align		4
.L_13:
        /*0028*/ 	.byte	0x04, 0x17
        /*002a*/ 	.short	(.L_15 - .L_14)
.L_14:
        /*002c*/ 	.word	0x00000000
        /*0030*/ 	.short	0x0000
        /*0032*/ 	.short	0x0000
        /*0034*/ 	.byte	0x00, 0xf0, 0x11, 0x00


	//----- nvinfo : EIATTR_SPARSE_MMA_MASK
	.align		4
.L_15:
        /*0038*/ 	.byte	0x03, 0x50
        /*003a*/ 	.short	0x0000


	//----- nvinfo : EIATTR_MAXREG_COUNT
	.align		4
        /*003c*/ 	.byte	0x03, 0x1b
        /*003e*/ 	.short	0x00ff


	//----- nvinfo : EIATTR_MERCURY_ISA_VERSION
	.align		4
        /*0040*/ 	.byte	0x03, 0x5f
        /*0042*/ 	.short	0x0101


	//----- nvinfo : EIATTR_VRC_CTA_INIT_COUNT
	.align		4
        /*0044*/ 	.byte	0x02, 0x4a
	.zero		1
	.zero		1


	//----- nvinfo : EIATTR_EXIT_INSTR_OFFSETS
	.align		4
        /*0048*/ 	.byte	0x04, 0x1c
        /*004a*/ 	.short	(.L_17 - .L_16)


	//   ....[0]....
.L_16:
        /*004c*/ 	.word	0x00000070


	//   ....[1]....
        /*0050*/ 	.word	0x000005b0


	//----- nvinfo : EIATTR_CRS_STACK_SIZE
	.align		4
.L_17:
        /*0054*/ 	.byte	0x04, 0x1e
        /*0056*/ 	.short	(.L_19 - .L_18)
.L_18:
        /*0058*/ 	.word	0x00000000


	//----- nvinfo : EIATTR_CBANK_PARAM_SIZE
	.align		4
.L_19:
        /*005c*/ 	.byte	0x03, 0x19
        /*005e*/ 	.short	0x0018


	//----- nvinfo : EIATTR_PARAM_CBANK
	.align		4
        /*0060*/ 	.byte	0x04, 0x0a
        /*0062*/ 	.short	(.L_21 - .L_20)
	.align		4
.L_20:
        /*0064*/ 	.word	index@(.nv.constant0.sigmoid_kernel)
        /*0068*/ 	.short	0x0380
        /*006a*/ 	.short	0x0018


	//----- nvinfo : EIATTR_SW_WAR
	.align		4
.L_21:
        /*006c*/ 	.byte	0x04, 0x36
        /*006e*/ 	.short	(.L_23 - .L_22)
.L_22:
        /*0070*/ 	.word	0x00000008
.L_23:


//--------------------- .nv.callgraph             --------------------------
	.section	.nv.callgraph,"",@"SHT_CUDA_CALLGRAPH"
	.align	4
	.sectionentsize	8
	.align		4
        /*0000*/ 	.word	0x00000000
	.align		4
        /*0004*/ 	.word	0xffffffff
	.align		4
        /*0008*/ 	.word	0x00000000
	.align		4
        /*000c*/ 	.word	0xfffffffe
	.align		4
        /*0010*/ 	.word	0x00000000
	.align		4
        /*0014*/ 	.word	0xfffffffd
	.align		4
        /*0018*/ 	.word	0x00000000
	.align		4
        /*001c*/ 	.word	0xfffffffc


//--------------------- .text.sigmoid_kernel      --------------------------
	.section	.text.sigmoid_kernel,"ax",@progbits
	.align	128
        .global         sigmoid_kernel
        .type           sigmoid_kernel,@function
        .size           sigmoid_kernel,(.L_x_9 - sigmoid_kernel)
        .other          sigmoid_kernel,@"STO_CUDA_ENTRY STV_DEFAULT"
sigmoid_kernel:
.text.sigmoid_kernel:
[----:B------:R-:W-:Y:S01]  /*0000*/  LDC R1, c[0x0][0x37c] ;  /* 0x0000df00ff017b82 */ /* 0x000fe20000000800 */
[----:B------:R-:W0:Y:S01]  /*0010*/  S2R R0, SR_CTAID.X ;  /* 0x0000000000007919 */ /* 0x000e220000002500 */
[----:B------:R-:W0:Y:S01]  /*0020*/  LDCU UR4, c[0x0][0x360] ;  /* 0x00006c00ff0477ac */ /* 0x000e220008000800 */
[----:B------:R-:W0:Y:S01]  /*0030*/  S2R R3, SR_TID.X ;  /* 0x0000000000037919 */ /* 0x000e220000002100 */
[----:B------:R-:W1:Y:S01]  /*0040*/  LDCU UR5, c[0x0][0x380] ;  /* 0x00007000ff0577ac */ /* 0x000e620008000800 */
[----:B0-----:R-:W-:-:S05]  /*0050*/  IMAD R0, R0, UR4, R3 ;  /* 0x0000000400007c24 */ /* 0x001fca000f8e0203 */
[----:B-1----:R-:W-:-:S13]  /*0060*/  ISETP.GE.AND P0, PT, R0, UR5, PT ;  /* 0x0000000500007c0c */ /* 0x002fda000bf06270 */
[----:B------:R-:W-:Y:S05]  /*0070*/  @P0 EXIT ;  /* 0x000000000000094d */ /* 0x000fea0003800000 */
[----:B------:R-:W0:Y:S01]  /*0080*/  LDC.64 R2, c[0x0][0x388] ;  /* 0x0000e200ff027b82 */ /* 0x000e220000000a00 */
[----:B------:R-:W1:Y:S01]  /*0090*/  LDCU.64 UR4, c[0x0][0x358] ;  /* 0x00006b00ff0477ac */ /* 0x000e620008000a00 */
[----:B0-----:R-:W-:-:S06]  /*00a0*/  IMAD.WIDE R2, R0, 0x8, R2 ;  /* 0x0000000800027825 */ /* 0x001fcc00078e0202 */
[----:B-1----:R-:W2:Y:S01]  /*00b0*/  LDG.E.64 R2, desc[UR4][R2.64] ;  /* 0x0000000402027981 */ /* 0x002ea2000c1e1b00 */
[----:B------:R-:W-:Y:S01]  /*00c0*/  IMAD.MOV.U32 R4, RZ, RZ, 0x652b82fe ;  /* 0x652b82feff047424 */ /* 0x000fe200078e00ff */
[----:B------:R-:W-:Y:S01]  /*00d0*/  UMOV UR6, 0xfefa39ef ;  /* 0xfefa39ef00067882 */ /* 0x000fe20000000000 */
[----:B------:R-:W-:Y:S01]  /*00e0*/  IMAD.MOV.U32 R5, RZ, RZ, 0x3ff71547 ;  /* 0x3ff71547ff057424 */ /* 0x000fe200078e00ff */
[----:B------:R-:W-:Y:S01]  /*00f0*/  UMOV UR7, 0x3fe62e42 ;  /* 0x3fe62e4200077882 */ /* 0x000fe20000000000 */
[----:B------:R-:W-:Y:S04]  /*0100*/  BSSY.RECONVERGENT B0, `(.L_x_0) ;  /* 0x0000037000007945 */ /* 0x000fe80003800200 */
[----:B--2---:R-:W-:Y:S02]  /*0110*/  DFMA R4, R2, -R4, 6.75539944105574400000e+15 ;  /* 0x433800000204742b */ /* 0x004fe40000000804 */
[----:B------:R-:W-:-:S06]  /*0120*/  DADD R10, -RZ, -R2 ;  /* 0x00000000ff0a7229 */ /* 0x000fcc0000000902 */
[----:B------:R-:W-:-:S04]  /*0130*/  DADD R6, R4, -6.75539944105574400000e+15 ;  /* 0xc338000004067429 */ /* 0x000fc80000000000 */
[----:B------:R-:W-:-:S04]  /*0140*/  FSETP.GEU.AND P0, PT, |R11|, 4.1917929649353027344, PT ;  /* 0x4086232b0b00780b */ /* 0x000fc80003f0e200 */
[----:B------:R-:W-:Y:S01]  /*0150*/  DFMA R8, R6, -UR6, -R2 ;  /* 0x8000000606087c2b */ /* 0x000fe20008000802 */
[----:B------:R-:W-:Y:S01]  /*0160*/  UMOV UR6, 0x3b39803f ;  /* 0x3b39803f00067882 */ /* 0x000fe20000000000 */
[----:B------:R-:W-:-:S06]  /*0170*/  UMOV UR7, 0x3c7abc9e ;  /* 0x3c7abc9e00077882 */ /* 0x000fcc0000000000 */
[----:B------:R-:W-:Y:S01]  /*0180*/  DFMA R6, R6, -UR6, R8 ;  /* 0x8000000606067c2b */ /* 0x000fe20008000008 */
[----:B------:R-:W-:Y:S01]  /*0190*/  UMOV UR6, 0x69ce2bdf ;  /* 0x69ce2bdf00067882 */ /* 0x000fe20000000000 */
[----:B------:R-:W-:Y:S01]  /*01a0*/  IMAD.MOV.U32 R8, RZ, RZ, -0x35dec16 ;  /* 0xfca213eaff087424 */ /* 0x000fe200078e00ff */
[----:B------:R-:W-:Y:S01]  /*01b0*/  MOV R9, 0x3e928af3 ;  /* 0x3e928af300097802 */ /* 0x000fe20000000f00 */
[----:B------:R-:W-:-:S05]  /*01c0*/  UMOV UR7, 0x3e5ade15 ;  /* 0x3e5ade1500077882 */ /* 0x000fca0000000000 */
[----:B------:R-:W-:Y:S01]  /*01d0*/  DFMA R8, R6, UR6, R8 ;  /* 0x0000000606087c2b */ /* 0x000fe20008000008 */
[----:B------:R-:W-:Y:S01]  /*01e0*/  UMOV UR6, 0x62401315 ;  /* 0x6240131500067882 */ /* 0x000fe20000000000 */
[----:B------:R-:W-:-:S06]  /*01f0*/  UMOV UR7, 0x3ec71dee ;  /* 0x3ec71dee00077882 */ /* 0x000fcc0000000000 */
[----:B------:R-:W-:Y:S01]  /*0200*/  DFMA R8, R6, R8, UR6 ;  /* 0x0000000606087e2b */ /* 0x000fe20008000008 */
        /* <DEDUP_REMOVED lines=20> */
[----:B------:R-:W-:-:S08]  /*0350*/  DFMA R8, R6, R8, UR6 ;  /* 0x0000000606087e2b */ /* 0x000fd00008000008 */
[----:B------:R-:W-:-:S08]  /*0360*/  DFMA R8, R6, R8, 1 ;  /* 0x3ff000000608742b */ /* 0x000fd00000000008 */
[----:B------:R-:W-:-:S10]  /*0370*/  DFMA R8, R6, R8, 1 ;  /* 0x3ff000000608742b */ /* 0x000fd40000000008 */
[----:B------:R-:W-:Y:S02]  /*0380*/  IMAD R7, R4, 0x100000, R9 ;  /* 0x0010000004077824 */ /* 0x000fe400078e0209 */
[----:B------:R-:W-:Y:S01]  /*0390*/  IMAD.MOV.U32 R6, RZ, RZ, R8 ;  /* 0x000000ffff067224 */ /* 0x000fe200078e0008 */
[----:B------:R-:W-:Y:S06]  /*03a0*/  @!P0 BRA `(.L_x_1) ;  /* 0x0000000000308947 */ /* 0x000fec0003800000 */
[----:B------:R-:W-:Y:S01]  /*03b0*/  FSETP.GEU.AND P1, PT, |R11|, 4.2275390625, PT ;  /* 0x408748000b00780b */ /* 0x000fe20003f2e200 */
[C---:B------:R-:W-:Y:S02]  /*03c0*/  DADD R6, -R2.reuse, +INF ;  /* 0x7ff0000002067429 */ /* 0x040fe40000000100 */
[----:B------:R-:W-:-:S08]  /*03d0*/  DSETP.GT.AND P0, PT, R2, RZ, PT ;  /* 0x000000ff0200722a */ /* 0x000fd00003f04000 */
[----:B------:R-:W-:Y:S02]  /*03e0*/  FSEL R6, R6, RZ, !P0 ;  /* 0x000000ff06067208 */ /* 0x000fe40004000000 */
[----:B------:R-:W-:Y:S02]  /*03f0*/  @!P1 LEA.HI R5, R4, R4, RZ, 0x1 ;  /* 0x0000000404059211 */ /* 0x000fe400078f08ff */
[----:B------:R-:W-:Y:S02]  /*0400*/  FSEL R7, R7, RZ, !P0 ;  /* 0x000000ff07077208 */ /* 0x000fe40004000000 */
[----:B------:R-:W-:-:S04]  /*0410*/  @!P1 SHF.R.S32.HI R5, RZ, 0x1, R5 ;  /* 0x00000001ff059819 */ /* 0x000fc80000011405 */
[----:B------:R-:W-:Y:S01]  /*0420*/  @!P1 LEA R9, R5, R9, 0x14 ;  /* 0x0000000905099211 */ /* 0x000fe200078ea0ff */
[----:B------:R-:W-:-:S05]  /*0430*/  @!P1 IMAD.IADD R2, R4, 0x1, -R5 ;  /* 0x0000000104029824 */ /* 0x000fca00078e0a05 */
[----:B------:R-:W-:Y:S01]  /*0440*/  @!P1 LEA R3, R2, 0x3ff00000, 0x14 ;  /* 0x3ff0000002039811 */ /* 0x000fe200078ea0ff */
[----:B------:R-:W-:-:S06]  /*0450*/  @!P1 IMAD.MOV.U32 R2, RZ, RZ, RZ ;  /* 0x000000ffff029224 */ /* 0x000fcc00078e00ff */
[----:B------:R-:W-:-:S11]  /*0460*/  @!P1 DMUL R6, R8, R2 ;  /* 0x0000000208069228 */ /* 0x000fd60000000000 */
.L_x_1:
[----:B------:R-:W-:Y:S05]  /*0470*/  BSYNC.RECONVERGENT B0 ;  /* 0x0000000000007941 */ /* 0x000fea0003800200 */
.L_x_0:
[----:B------:R-:W-:Y:S01]  /*0480*/  DADD R8, R6, 1 ;  /* 0x3ff0000006087429 */ /* 0x000fe20000000000 */
[----:B------:R-:W-:Y:S05]  /*0490*/  BSSY.RECONVERGENT B0, `(.L_x_2) ;  /* 0x000000e000007945 */ /* 0x000fea0003800200 */
[----:B------:R-:W0:Y:S04]  /*04a0*/  MUFU.RCP64H R3, R9 ;  /* 0x0000000900037308 */ /* 0x000e280000001800 */
[----:B------:R-:W-:-:S05]  /*04b0*/  VIADD R2, R9, 0x300402 ;  /* 0x0030040209027836 */ /* 0x000fca0000000000 */
[----:B------:R-:W-:Y:S01]  /*04c0*/  FSETP.GEU.AND P0, PT, |R2|, 5.8789094863358348022e-39, PT ;  /* 0x004004020200780b */ /* 0x000fe20003f0e200 */
[----:B0-----:R-:W-:-:S08]  /*04d0*/  DFMA R4, -R8, R2, 1 ;  /* 0x3ff000000804742b */ /* 0x001fd00000000102 */
[----:B------:R-:W-:-:S08]  /*04e0*/  DFMA R4, R4, R4, R4 ;  /* 0x000000040404722b */ /* 0x000fd00000000004 */
[----:B------:R-:W-:-:S08]  /*04f0*/  DFMA R4, R2, R4, R2 ;  /* 0x000000040204722b */ /* 0x000fd00000000002 */
[----:B------:R-:W-:-:S08]  /*0500*/  DFMA R6, -R8, R4, 1 ;  /* 0x3ff000000806742b */ /* 0x000fd00000000104 */
[----:B------:R-:W-:Y:S01]  /*0510*/  DFMA R4, R4, R6, R4 ;  /* 0x000000060404722b */ /* 0x000fe20000000004 */
[----:B------:R-:W-:Y:S10]  /*0520*/  @P0 BRA `(.L_x_3) ;  /* 0x0000000000100947 */ /* 0x000ff40003800000 */
[----:B------:R-:W-:-:S05]  /*0530*/  LOP3.LUT R2, R9, 0x7fffffff, RZ, 0xc0, !PT ;  /* 0x7fffffff09027812 */ /* 0x000fca00078ec0ff */
[----:B------:R-:W-:Y:S01]  /*0540*/  VIADD R3, R2, 0xfff00000 ;  /* 0xfff0000002037836 */ /* 0x000fe20000000000 */
[----:B------:R-:W-:-:S07]  /*0550*/  MOV R2, 0x570 ;  /* 0x0000057000027802 */ /* 0x000fce0000000f00 */
[----:B------:R-:W-:Y:S05]  /*0560*/  CALL.REL.NOINC `($__internal_0_$__cuda_sm20_dblrcp_rn_slowpath_v3) ;  /* 0x0000000000147944 */ /* 0x000fea0003c00000 */
.L_x_3:
[----:B------:R-:W-:Y:S05]  /*0570*/  BSYNC.RECONVERGENT B0 ;  /* 0x0000000000007941 */ /* 0x000fea0003800200 */
.L_x_2:
[----:B------:R-:W0:Y:S02]  /*0580*/  LDC.64 R2, c[0x0][0x390] ;  /* 0x0000e400ff027b82 */ /* 0x000e240000000a00 */
[----:B0-----:R-:W-:-:S05]  /*0590*/  IMAD.WIDE R2, R0, 0x8, R2 ;  /* 0x0000000800027825 */ /* 0x001fca00078e0202 */
[----:B------:R-:W-:Y:S01]  /*05a0*/  STG.E.64 desc[UR4][R2.64], R4 ;  /* 0x0000000402007986 */ /* 0x000fe2000c101b04 */
[----:B------:R-:W-:Y:S05]  /*05b0*/  EXIT ;  /* 0x000000000000794d */ /* 0x000fea0003800000 */
        .weak           $__internal_0_$__cuda_sm20_dblrcp_rn_slowpath_v3
        .type           $__internal_0_$__cuda_sm20_dblrcp_rn_slowpath_v3,@function
        .size           $__internal_0_$__cuda_sm20_dblrcp_rn_slowpath_v3,(.L_x_9 - $__internal_0_$__cuda_sm20_dblrcp_rn_slowpath_v3)
$__internal_0_$__cuda_sm20_dblrcp_rn_slowpath_v3:
[----:B------:R-:W-:Y:S01]  /*05c0*/  MOV R4, R8 ;  /* 0x0000000800047202 */ /* 0x000fe20000000f00 */
[----:B------:R-:W-:Y:S01]  /*05d0*/  IMAD.MOV.U32 R5, RZ, RZ, R9 ;  /* 0x000000ffff057224 */ /* 0x000fe200078e0009 */
[----:B------:R-:W-:Y:S05]  /*05e0*/  BSSY.RECONVERGENT B1, `(.L_x_4) ;  /* 0x0000025000017945 */ /* 0x000fea0003800200 */
[----:B------:R-:W-:-:S14]  /*05f0*/  DSETP.GTU.AND P0, PT, |R4|, +INF , PT ;  /* 0x7ff000000400742a */ /* 0x000fdc0003f0c200 */
[----:B------:R-:W-:Y:S05]  /*0600*/  @P0 BRA `(.L_x_5) ;  /* 0x0000000000800947 */ /* 0x000fea0003800000 */
[----:B------:R-:W-:-:S05]  /*0610*/  LOP3.LUT R8, R9, 0x7fffffff, RZ, 0xc0, !PT ;  /* 0x7fffffff09087812 */ /* 0x000fca00078ec0ff */
[----:B------:R-:W-:-:S05]  /*0620*/  VIADD R6, R8, 0xffffffff ;  /* 0xffffffff08067836 */ /* 0x000fca0000000000 */
[----:B------:R-:W-:-:S13]  /*0630*/  ISETP.GE.U32.AND P0, PT, R6, 0x7fefffff, PT ;  /* 0x7fefffff0600780c */ /* 0x000fda0003f06070 */
[----:B------:R-:W-:Y:S01]  /*0640*/  @P0 LOP3.LUT R7, R5, 0x7ff00000, RZ, 0x3c, !PT ;  /* 0x7ff0000005070812 */ /* 0x000fe200078e3cff */
[----:B------:R-:W-:Y:S01]  /*0650*/  @P0 IMAD.MOV.U32 R6, RZ, RZ, RZ ;  /* 0x000000ffff060224 */ /* 0x000fe200078e00ff */
[----:B------:R-:W-:Y:S06]  /*0660*/  @P0 BRA `(.L_x_6) ;  /* 0x0000000000700947 */ /* 0x000fec0003800000 */
[----:B------:R-:W-:-:S13]  /*0670*/  ISETP.GE.U32.AND P0, PT, R8, 0x1000001, PT ;  /* 0x010000010800780c */ /* 0x000fda0003f06070 */
[----:B------:R-:W-:Y:S05]  /*0680*/  @!P0 BRA `(.L_x_7) ;  /* 0x0000000000388947 */ /* 0x000fea0003800000 */
[----:B------:R-:W-:Y:S01]  /*0690*/  IADD3 R7, PT, PT, R5, -0x3fe00000, RZ ;  /* 0xc020000005077810 */ /* 0x000fe20007ffe0ff */
[----:B------:R-:W-:Y:S02]  /*06a0*/  IMAD.MOV.U32 R6, RZ, RZ, R4 ;  /* 0x000000ffff067224 */ /* 0x000fe400078e0004 */
[----:B------:R-:W-:Y:S01]  /*06b0*/  IMAD.MOV.U32 R8, RZ, RZ, R3 ;  /* 0x000000ffff087224 */ /* 0x000fe200078e0003 */
[----:B------:R-:W0:Y:S05]  /*06c0*/  MUFU.RCP64H R9, R7 ;  /* 0x0000000700097308 */ /* 0x000e2a0000001800 */
[----:B0-----:R-:W-:-:S08]  /*06d0*/  DFMA R10, -R6, R8, 1 ;  /* 0x3ff00000060a742b */ /* 0x001fd00000000108 */
[----:B------:R-:W-:-:S08]  /*06e0*/  DFMA R10, R10, R10, R10 ;  /* 0x0000000a0a0a722b */ /* 0x000fd0000000000a */
[----:B------:R-:W-:-:S08]  /*06f0*/  DFMA R10, R8, R10, R8 ;  /* 0x0000000a080a722b */ /* 0x000fd00000000008 */
[----:B------:R-:W-:-:S08]  /*0700*/  DFMA R8, -R6, R10, 1 ;  /* 0x3ff000000608742b */ /* 0x000fd0000000010a */
[----:B------:R-:W-:-:S08]  /*0710*/  DFMA R8, R10, R8, R10 ;  /* 0x000000080a08722b */ /* 0x000fd0000000000a */
[----:B------:R-:W-:-:S08]  /*0720*/  DMUL R8, R8, 2.2250738585072013831e-308 ;  /* 0x0010000008087828 */ /* 0x000fd00000000000 */
[----:B------:R-:W-:-:S08]  /*0730*/  DFMA R4, -R4, R8, 1 ;  /* 0x3ff000000404742b */ /* 0x000fd00000000108 */
[----:B------:R-:W-:-:S08]  /*0740*/  DFMA R4, R4, R4, R4 ;  /* 0x000000040404722b */ /* 0x000fd00000000004 */
[----:B------:R-:W-:Y:S01]  /*0750*/  DFMA R6, R8, R4, R8 ;  /* 0x000000040806722b */ /* 0x000fe20000000008 */
[----:B------:R-:W-:Y:S10]  /*0760*/  BRA `(.L_x_6) ;  /* 0x0000000000307947 */ /* 0x000ff40003800000 */
.L_x_7:
[----:B------:R-:W-:Y:S01]  /*0770*/  DMUL R4, R4, 8.11296384146066816958e+31 ;  /* 0x4690000004047828 */ /* 0x000fe20000000000 */
[----:B------:R-:W-:-:S05]  /*0780*/  MOV R6, R3 ;  /* 0x0000000300067202 */ /* 0x000fca0000000f00 */
[----:B------:R-:W0:Y:S02]  /*0790*/  MUFU.RCP64H R7, R5 ;  /* 0x0000000500077308 */ /* 0x000e240000001800 */
[----:B0-----:R-:W-:-:S08]  /*07a0*/  DFMA R8, -R4, R6, 1 ;  /* 0x3ff000000408742b */ /* 0x001fd00000000106 */
[----:B------:R-:W-:-:S08]  /*07b0*/  DFMA R8, R8, R8, R8 ;  /* 0x000000080808722b */ /* 0x000fd00000000008 */
[----:B------:R-:W-:-:S08]  /*07c0*/  DFMA R8, R6, R8, R6 ;  /* 0x000000080608722b */ /* 0x000fd00000000006 */
[----:B------:R-:W-:-:S08]  /*07d0*/  DFMA R6, -R4, R8, 1 ;  /* 0x3ff000000406742b */ /* 0x000fd00000000108 */
[----:B------:R-:W-:-:S08]  /*07e0*/  DFMA R6, R8, R6, R8 ;  /* 0x000000060806722b */ /* 0x000fd00000000008 */
[----:B------:R-:W-:Y:S01]  /*07f0*/  DMUL R6, R6, 8.11296384146066816958e+31 ;  /* 0x4690000006067828 */ /* 0x000fe20000000000 */
[----:B------:R-:W-:Y:S10]  /*0800*/  BRA `(.L_x_6) ;  /* 0x0000000000087947 */ /* 0x000ff40003800000 */
.L_x_5:
[----:B------:R-:W-:Y:S01]  /*0810*/  LOP3.LUT R7, R5, 0x80000, RZ, 0xfc, !PT ;  /* 0x0008000005077812 */ /* 0x000fe200078efcff */
[----:B------:R-:W-:-:S07]  /*0820*/  IMAD.MOV.U32 R6, RZ, RZ, R4 ;  /* 0x000000ffff067224 */ /* 0x000fce00078e0004 */
.L_x_6:
[----:B------:R-:W-:Y:S05]  /*0830*/  BSYNC.RECONVERGENT B1 ;  /* 0x0000000000017941 */ /* 0x000fea0003800200 */
.L_x_4:
[----:B------:R-:W-:Y:S01]  /*0840*/  IMAD.MOV.U32 R3, RZ, RZ, 0x0 ;  /* 0x00000000ff037424 */ /* 0x000fe200078e00ff */
[----:B------:R-:W-:Y:S01]  /*0850*/  MOV R5, R7 ;  /* 0x0000000700057202 */ /* 0x000fe20000000f00 */
[----:B------:R-:W-:Y:S02]  /*0860*/  IMAD.MOV.U32 R4, RZ, RZ, R6 ;  /* 0x000000ffff047224 */ /* 0x000fe400078e0006 */
[----:B------:R-:W-:Y:S05]  /*0870*/  RET.REL.NODEC R2 `(sigmoid_kernel) ;  /* 0xfffffff402e07950 */ /* 0x000fea0003c3ffff */
.L_x_8:
[----:B------:R-:W-:-:S00]  /*0880*/  BRA `(.L_x_8) ;  /* 0xfffffffc00fc7947 */ /* 0x000fc0000383ffff */
[----:B------:R-:W-:-:S00]  /*0890*/  NOP ;  /* 0x0000000000007918 */ /* 0x000fc00000000000 */
        /* <DEDUP_REMOVED lines=14> */
.L_x_9:


//--------------------- .nv.shared.reserved.0     --------------------------
	.section	.nv.shared.reserved.0,"aw",@nobits
	.weak		__nv_reservedSMEM_offset_0_alias
	.size		__nv_reservedSMEM_offset_0_alias, 0, 64
	.other		__nv_reservedSMEM_offset_0_alias,@"STO_CUDA_RESERVED_SHARED STV_DEFAULT"
__nv_reservedSMEM_offset_0_alias:
	.zero		0
	.zero		64


//--------------------- .nv.constant0.sigmoid_kernel --------------------------
	.section	.nv.constant0.sigmoid_kernel,"a",@progbits
	.sectionflags	@""
	.align	4
.nv.constant0.sigmoid_kernel:
	.zero		920


//--------------------- SYMBOLS --------------------------

	.type		.nv.reservedSmem.offset0,@object
	.size		.nv.reservedSmem.offset0,0x4
